//
// Generated by NVIDIA NVVM Compiler
//
// Compiler Build ID: CL-36424714
// Cuda compilation tools, release 13.0, V13.0.88
// Based on NVVM 20.0.0
//

.version 9.0
.target sm_100
.address_size 64

	// .globl	_Z6kernelPhS_S_ii

.visible .entry _Z6kernelPhS_S_ii(
	.param .u64 .ptr .align 1 _Z6kernelPhS_S_ii_param_0,
	.param .u64 .ptr .align 1 _Z6kernelPhS_S_ii_param_1,
	.param .u64 .ptr .align 1 _Z6kernelPhS_S_ii_param_2,
	.param .u32 _Z6kernelPhS_S_ii_param_3,
	.param .u32 _Z6kernelPhS_S_ii_param_4
)
{
	.reg .b16 	%rs<3>;
	.reg .b32 	%r<13>;
	.reg .b64 	%rd<14>;

	ld.param.u64 	%rd1, [_Z6kernelPhS_S_ii_param_0];
	ld.param.u64 	%rd2, [_Z6kernelPhS_S_ii_param_1];
	ld.param.u64 	%rd3, [_Z6kernelPhS_S_ii_param_2];
	ld.param.u32 	%r1, [_Z6kernelPhS_S_ii_param_3];
	ld.param.u32 	%r2, [_Z6kernelPhS_S_ii_param_4];
	cvta.to.global.u64 	%rd4, %rd3;
	cvta.to.global.u64 	%rd5, %rd2;
	cvta.to.global.u64 	%rd6, %rd1;
	mov.u32 	%r3, %ctaid.x;
	mov.u32 	%r4, %ntid.x;
	mul.lo.s32 	%r5, %r3, %r4;
	mov.u32 	%r6, %tid.x;
	add.s32 	%r7, %r5, %r6;
	mul.lo.s32 	%r8, %r2, %r1;
	shl.b32 	%r9, %r5, 1;
	shl.b32 	%r10, %r6, 1;
	add.s32 	%r11, %r9, %r10;
	add.s32 	%r12, %r11, %r8;
	cvt.s64.s32 	%rd7, %r12;
	add.s64 	%rd8, %rd6, %rd7;
	ld.global.u8 	%rs1, [%rd8];
	cvt.s64.s32 	%rd9, %r7;
	add.s64 	%rd10, %rd5, %rd9;
	st.global.u8 	[%rd10], %rs1;
	cvt.s64.s32 	%rd11, %r8;
	add.s64 	%rd12, %rd8, %rd11;
	ld.global.u8 	%rs2, [%rd12];
	add.s64 	%rd13, %rd4, %rd9;
	st.global.u8 	[%rd13], %rs2;
	ret;

}


// ===== COMPILED SASS (sm_100) =====

	.target	sm_100

	.elftype	@"ET_EXEC"


//--------------------- .note.nv.tkinfo           --------------------------
	.section	.note.nv.tkinfo,"",@"SHT_NOTE"
	.sectionflags	@"SHF_NOTE_NV_TKINFO"
	.tkinfo
        /*0018*/ 	.word	0x00000002
        /*0030*/ 	.string	""
        /*0030*/ 	.string	"ptxas"
        /*0030*/ 	.string	"Cuda compilation tools, release 13.0, V13.0.88"
        /*0030*/ 	.string	"Build cuda_13.0.r13.0/compiler.36424714_0"
        /*0030*/ 	.string	"-arch sm_100 -m 64 "



//--------------------- .note.nv.cuinfo           --------------------------
	.section	.note.nv.cuinfo,"",@"SHT_NOTE"
	.sectionflags	@"SHF_NOTE_NV_CUINFO"
        /*0018*/ 	.short	0x0002
        /*001a*/ 	.short	0x0064
        /*001c*/ 	.short	0x0082
	.zero		2


//--------------------- .nv.info                  --------------------------
	.section	.nv.info,"",@"SHT_CUDA_INFO"
	.align	4


	//----- nvinfo : EIATTR_REGCOUNT
	.align		4
        /*0000*/ 	.byte	0x04, 0x2f
        /*0002*/ 	.short	(.L_1 - .L_0)
	.align		4
.L_0:
        /*0004*/ 	.word	index@(_Z6kernelPhS_S_ii)
        /*0008*/ 	.word	0x00000010


	//----- nvinfo : EIATTR_FRAME_SIZE
	.align		4
.L_1:
        /*000c*/ 	.byte	0x04, 0x11
        /*000e*/ 	.short	(.L_3 - .L_2)
	.align		4
.L_2:
        /*0010*/ 	.word	index@(_Z6kernelPhS_S_ii)
        /*0014*/ 	.word	0x00000000


	//----- nvinfo : EIATTR_MIN_STACK_SIZE
	.align		4
.L_3:
        /*0018*/ 	.byte	0x04, 0x12
        /*001a*/ 	.short	(.L_5 - .L_4)
	.align		4
.L_4:
        /*001c*/ 	.word	index@(_Z6kernelPhS_S_ii)
        /*0020*/ 	.word	0x00000000
.L_5:


//--------------------- .nv.compat                --------------------------
	.section	.nv.compat,"",@"SHT_CUDA_COMPAT_INFO"
	.align	4
        /*0000*/ 	.byte	0x02, 0x09, 0x00, 0x00, 0x02, 0x02, 0x01, 0x00, 0x02, 0x05, 0x05, 0x00, 0x03, 0x07, 0x01, 0x01
        /*0010*/ 	.byte	0x02, 0x03, 0x00, 0x00, 0x02, 0x06, 0x01, 0x00, 0x04, 0x0b, 0x08, 0x00, 0x09, 0x00, 0x00, 0x00
        /*0020*/ 	.byte	0x00, 0x00, 0x00, 0x00


//--------------------- .nv.info._Z6kernelPhS_S_ii --------------------------
	.section	.nv.info._Z6kernelPhS_S_ii,"",@"SHT_CUDA_INFO"
	.sectionflags	@""
	.align	4


	//----- nvinfo : EIATTR_CUDA_API_VERSION
	.align		4
        /*0000*/ 	.byte	0x04, 0x37
        /*0002*/ 	.short	(.L_7 - .L_6)
.L_6:
        /*0004*/ 	.word	0x00000082


	//----- nvinfo : EIATTR_KPARAM_INFO
	.align		4
.L_7:
        /*0008*/ 	.byte	0x04, 0x17
        /*000a*/ 	.short	(.L_9 - .L_8)
.L_8:
        /*000c*/ 	.word	0x00000000
        /*0010*/ 	.short	0x0004
        /*0012*/ 	.short	0x001c
        /*0014*/ 	.byte	0x00, 0xf0, 0x11, 0x00


	//----- nvinfo : EIATTR_KPARAM_INFO
	.align		4
.L_9:
        /*0018*/ 	.byte	0x04, 0x17
        /*001a*/ 	.short	(.L_11 - .L_10)
.L_10:
        /*001c*/ 	.word	0x00000000
        /*0020*/ 	.short	0x0003
        /*0022*/ 	.short	0x0018
        /*0024*/ 	.byte	0x00, 0xf0, 0x11, 0x00


	//----- nvinfo : EIATTR_KPARAM_INFO
	.align		4
.L_11:
        /*0028*/ 	.byte	0x04, 0x17
        /*002a*/ 	.short	(.L_13 - .L_12)
.L_12:
        /*002c*/ 	.word	0x00000000
        /*0030*/ 	.short	0x0002
        /*0032*/ 	.short	0x0010
        /*0034*/ 	.byte	0x00, 0xf5, 0x21, 0x00


	//----- nvinfo : EIATTR_KPARAM_INFO
	.align		4
.L_13:
        /*0038*/ 	.byte	0x04, 0x17
        /*003a*/ 	.short	(.L_15 - .L_14)
.L_14:
        /*003c*/ 	.word	0x00000000
        /*0040*/ 	.short	0x0001
        /*0042*/ 	.short	0x0008
        /*0044*/ 	.byte	0x00, 0xf5, 0x21, 0x00


	//----- nvinfo : EIATTR_KPARAM_INFO
	.align		4
.L_15:
        /*0048*/ 	.byte	0x04, 0x17
        /*004a*/ 	.short	(.L_17 - .L_16)
.L_16:
        /*004c*/ 	.word	0x00000000
        /*0050*/ 	.short	0x0000
        /*0052*/ 	.short	0x0000
        /*0054*/ 	.byte	0x00, 0xf5, 0x21, 0x00


	//----- nvinfo : EIATTR_SPARSE_MMA_MASK
	.align		4
.L_17:
        /*0058*/ 	.byte	0x03, 0x50
        /*005a*/ 	.short	0x0000


	//----- nvinfo : EIATTR_MAXREG_COUNT
	.align		4
        /*005c*/ 	.byte	0x03, 0x1b
        /*005e*/ 	.short	0x00ff


	//----- nvinfo : EIATTR_MERCURY_ISA_VERSION
	.align		4
        /*0060*/ 	.byte	0x03, 0x5f
        /*0062*/ 	.short	0x0101


	//----- nvinfo : EIATTR_VRC_CTA_INIT_COUNT
	.align		4
        /*0064*/ 	.byte	0x02, 0x4a
	.zero		1
	.zero		1


	//----- nvinfo : EIATTR_EXIT_INSTR_OFFSETS
	.align		4
        /*0068*/ 	.byte	0x04, 0x1c
        /*006a*/ 	.short	(.L_19 - .L_18)


	//   ....[0]....
.L_18:
        /*006c*/ 	.word	0x00000180


	//----- nvinfo : EIATTR_CBANK_PARAM_SIZE
	.align		4
.L_19:
        /*0070*/ 	.byte	0x03, 0x19
        /*0072*/ 	.short	0x0020


	//----- nvinfo : EIATTR_PARAM_CBANK
	.align		4
        /*0074*/ 	.byte	0x04, 0x0a
        /*0076*/ 	.short	(.L_21 - .L_20)
	.align		4
.L_20:
        /*0078*/ 	.word	index@(.nv.constant0._Z6kernelPhS_S_ii)
        /*007c*/ 	.short	0x0380
        /*007e*/ 	.short	0x0020


	//----- nvinfo : EIATTR_SW_WAR
	.align		4
.L_21:
        /*0080*/ 	.byte	0x04, 0x36
        /*0082*/ 	.short	(.L_23 - .L_22)
.L_22:
        /*0084*/ 	.word	0x00000008
.L_23:


//--------------------- .nv.callgraph             --------------------------
	.section	.nv.callgraph,"",@"SHT_CUDA_CALLGRAPH"
	.align	4
	.sectionentsize	8
	.align		4
        /*0000*/ 	.word	0x00000000
	.align		4
        /*0004*/ 	.word	0xffffffff
	.align		4
        /*0008*/ 	.word	0x00000000
	.align		4
        /*000c*/ 	.word	0xfffffffe
	.align		4
        /*0010*/ 	.word	0x00000000
	.align		4
        /*0014*/ 	.word	0xfffffffd
	.align		4
        /*0018*/ 	.word	0x00000000
	.align		4
        /*001c*/ 	.word	0xfffffffc


//--------------------- .text._Z6kernelPhS_S_ii   --------------------------
	.section	.text._Z6kernelPhS_S_ii,"ax",@progbits
	.align	128
        .global         _Z6kernelPhS_S_ii
        .type           _Z6kernelPhS_S_ii,@function
        .size           _Z6kernelPhS_S_ii,(.L_x_1 - _Z6kernelPhS_S_ii)
        .other          _Z6kernelPhS_S_ii,@"STO_CUDA_ENTRY STV_DEFAULT"
_Z6kernelPhS_S_ii:
.text._Z6kernelPhS_S_ii:
[----:B------:R-:W-:Y:S01]  /*0000*/  LDC R1, c[0x0][0x37c] ;  /* 0x0000df00ff017b82 */ /* 0x000fe20000000800 */
[----:B------:R-:W0:Y:S07]  /*0010*/  S2R R0, SR_TID.X ;  /* 0x0000000000007919 */ /* 0x000e2e0000002100 */
[----:B------:R-:W0:Y:S01]  /*0020*/  S2UR UR4, SR_CTAID.X ;  /* 0x00000000000479c3 */ /* 0x000e220000002500 */
[----:B------:R-:W1:Y:S07]  /*0030*/  LDCU.128 UR8, c[0x0][0x380] ;  /* 0x00007000ff0877ac */ /* 0x000e6e0008000c00 */
[----:B------:R-:W0:Y:S08]  /*0040*/  LDC R9, c[0x0][0x360] ;  /* 0x0000d800ff097b82 */ /* 0x000e300000000800 */
[----:B------:R-:W2:Y:S08]  /*0050*/  LDC.64 R6, c[0x0][0x398] ;  /* 0x0000e600ff067b82 */ /* 0x000eb00000000a00 */
[----:B------:R-:W3:Y:S01]  /*0060*/  LDC.64 R12, c[0x0][0x390] ;  /* 0x0000e400ff0c7b82 */ /* 0x000ee20000000a00 */
[----:B0-----:R-:W-:Y:S01]  /*0070*/  IMAD R9, R9, UR4, R0 ;  /* 0x0000000409097c24 */ /* 0x001fe2000f8e0200 */
[----:B------:R-:W0:Y:S01]  /*0080*/  LDCU.64 UR4, c[0x0][0x358] ;  /* 0x00006b00ff0477ac */ /* 0x000e220008000a00 */
[----:B--2---:R-:W-:-:S04]  /*0090*/  IMAD R7, R7, R6, RZ ;  /* 0x0000000607077224 */ /* 0x004fc800078e02ff */
[----:B------:R-:W-:-:S05]  /*00a0*/  IMAD.U32 R0, R9, 0x2, R7 ;  /* 0x0000000209007824 */ /* 0x000fca00078e0007 */
[----:B-1----:R-:W-:-:S04]  /*00b0*/  IADD3 R2, P0, PT, R0, UR8, RZ ;  /* 0x0000000800027c10 */ /* 0x002fc8000ff1e0ff */
[----:B------:R-:W-:-:S05]  /*00c0*/  LEA.HI.X.SX32 R3, R0, UR9, 0x1, P0 ;  /* 0x0000000900037c11 */ /* 0x000fca00080f0eff */
[----:B0-----:R-:W2:Y:S01]  /*00d0*/  LDG.E.U8 R11, desc[UR4][R2.64] ;  /* 0x00000004020b7981 */ /* 0x001ea2000c1e1100 */
[----:B------:R-:W-:Y:S02]  /*00e0*/  IADD3 R4, P0, PT, R9, UR10, RZ ;  /* 0x0000000a09047c10 */ /* 0x000fe4000ff1e0ff */
[----:B------:R-:W-:Y:S02]  /*00f0*/  SHF.R.S32.HI R0, RZ, 0x1f, R9 ;  /* 0x0000001fff007819 */ /* 0x000fe40000011409 */
[C---:B------:R-:W-:Y:S02]  /*0100*/  IADD3 R6, P1, PT, R7.reuse, R2, RZ ;  /* 0x0000000207067210 */ /* 0x040fe40007f3e0ff */
[----:B------:R-:W-:Y:S02]  /*0110*/  IADD3.X R5, PT, PT, R0, UR11, RZ, P0, !PT ;  /* 0x0000000b00057c10 */ /* 0x000fe400087fe4ff */
[----:B------:R-:W-:-:S03]  /*0120*/  LEA.HI.X.SX32 R7, R7, R3, 0x1, P1 ;  /* 0x0000000307077211 */ /* 0x000fc600008f0eff */
[----:B--2---:R-:W-:Y:S04]  /*0130*/  STG.E.U8 desc[UR4][R4.64], R11 ;  /* 0x0000000b04007986 */ /* 0x004fe8000c101104 */
[----:B------:R-:W2:Y:S01]  /*0140*/  LDG.E.U8 R7, desc[UR4][R6.64] ;  /* 0x0000000406077981 */ /* 0x000ea2000c1e1100 */
[----:B---3--:R-:W-:-:S05]  /*0150*/  IADD3 R8, P0, PT, R9, R12, RZ ;  /* 0x0000000c09087210 */ /* 0x008fca0007f1e0ff */
[----:B------:R-:W-:-:S05]  /*0160*/  IMAD.X R9, R0, 0x1, R13, P0 ;  /* 0x0000000100097824 */ /* 0x000fca00000e060d */
[----:B--2---:R-:W-:Y:S01]  /*0170*/  STG.E.U8 desc[UR4][R8.64], R7 ;  /* 0x0000000708007986 */ /* 0x004fe2000c101104 */
[----:B------:R-:W-:Y:S05]  /*0180*/  EXIT ;  /* 0x000000000000794d */ /* 0x000fea0003800000 */
.L_x_0:
[----:B------:R-:W-:-:S00]  /*0190*/  BRA `(.L_x_0) ;  /* 0xfffffffc00fc7947 */ /* 0x000fc0000383ffff */
[----:B------:R-:W-:-:S00]  /*01a0*/  NOP ;  /* 0x0000000000007918 */ /* 0x000fc00000000000 */
        /* <DEDUP_REMOVED lines=13> */
.L_x_1:


//--------------------- .nv.shared.reserved.0     --------------------------
	.section	.nv.shared.reserved.0,"aw",@nobits
	.weak		__nv_reservedSMEM_offset_0_alias
	.size		__nv_reservedSMEM_offset_0_alias, 0, 64
	.other		__nv_reservedSMEM_offset_0_alias,@"STO_CUDA_RESERVED_SHARED STV_DEFAULT"
__nv_reservedSMEM_offset_0_alias:
	.zero		0
	.zero		64


//--------------------- .nv.constant0._Z6kernelPhS_S_ii --------------------------
	.section	.nv.constant0._Z6kernelPhS_S_ii,"a",@progbits
	.sectionflags	@""
	.align	4
.nv.constant0._Z6kernelPhS_S_ii:
	.zero		928


//--------------------- SYMBOLS --------------------------

	.type		.nv.reservedSmem.offset0,@object
	.size		.nv.reservedSmem.offset0,0x4
